//
// Generated by NVIDIA NVVM Compiler
//
// Compiler Build ID: CL-36424714
// Cuda compilation tools, release 13.0, V13.0.88
// Based on NVVM 20.0.0
//

.version 9.0
.target sm_100
.address_size 64

	// .globl	_Z10checkIndexv
.extern .func  (.param .b32 func_retval0) vprintf
(
	.param .b64 vprintf_param_0,
	.param .b64 vprintf_param_1
)
;
.global .align 1 .b8 $str[89] = {116, 104, 114, 101, 97, 100, 73, 100, 120, 58, 40, 37, 100, 44, 32, 37, 100, 44, 32, 37, 100, 41, 32, 98, 108, 111, 99, 107, 73, 100, 120, 58, 40, 37, 100, 44, 32, 37, 100, 44, 32, 37, 100, 41, 32, 98, 108, 111, 99, 107, 68, 105, 109, 58, 40, 37, 100, 44, 32, 37, 100, 44, 32, 37, 100, 41, 32, 103, 114, 105, 100, 68, 105, 109, 58, 40, 37, 100, 44, 32, 37, 100, 44, 32, 37, 100, 41, 10};

.visible .entry _Z10checkIndexv()
{
	.local .align 16 .b8 	__local_depot0[48];
	.reg .b64 	%SP;
	.reg .b64 	%SPL;
	.reg .b32 	%r<15>;
	.reg .b64 	%rd<5>;

	mov.u64 	%SPL, __local_depot0;
	cvta.local.u64 	%SP, %SPL;
	add.u64 	%rd1, %SP, 0;
	add.u64 	%rd2, %SPL, 0;
	mov.u32 	%r1, %tid.x;
	mov.u32 	%r2, %tid.y;
	mov.u32 	%r3, %tid.z;
	mov.u32 	%r4, %ctaid.x;
	mov.u32 	%r5, %ctaid.y;
	mov.u32 	%r6, %ctaid.z;
	mov.u32 	%r7, %ntid.x;
	mov.u32 	%r8, %ntid.y;
	mov.u32 	%r9, %ntid.z;
	mov.u32 	%r10, %nctaid.x;
	mov.u32 	%r11, %nctaid.y;
	mov.u32 	%r12, %nctaid.z;
	st.local.v4.u32 	[%rd2], {%r1, %r2, %r3, %r4};
	st.local.v4.u32 	[%rd2+16], {%r5, %r6, %r7, %r8};
	st.local.v4.u32 	[%rd2+32], {%r9, %r10, %r11, %r12};
	mov.u64 	%rd3, $str;
	cvta.global.u64 	%rd4, %rd3;
	{ // callseq 0, 0
	.param .b64 param0;
	st.param.b64 	[param0], %rd4;
	.param .b64 param1;
	st.param.b64 	[param1], %rd1;
	.param .b32 retval0;
	call.uni (retval0), 
	vprintf, 
	(
	param0, 
	param1
	);
	ld.param.b32 	%r13, [retval0];
	} // callseq 0
	ret;

}


// ===== COMPILED SASS (sm_100) =====

	.target	sm_100

	.elftype	@"ET_EXEC"


//--------------------- .note.nv.tkinfo           --------------------------
	.section	.note.nv.tkinfo,"",@"SHT_NOTE"
	.sectionflags	@"SHF_NOTE_NV_TKINFO"
	.tkinfo
        /*0018*/ 	.word	0x00000002
        /*0030*/ 	.string	""
        /*0030*/ 	.string	"ptxas"
        /*0030*/ 	.string	"Cuda compilation tools, release 13.0, V13.0.88"
        /*0030*/ 	.string	"Build cuda_13.0.r13.0/compiler.36424714_0"
        /*0030*/ 	.string	"-arch sm_100 -m 64 "



//--------------------- .note.nv.cuinfo           --------------------------
	.section	.note.nv.cuinfo,"",@"SHT_NOTE"
	.sectionflags	@"SHF_NOTE_NV_CUINFO"
        /*0018*/ 	.short	0x0002
        /*001a*/ 	.short	0x0064
        /*001c*/ 	.short	0x0082
	.zero		2


//--------------------- .nv.info                  --------------------------
	.section	.nv.info,"",@"SHT_CUDA_INFO"
	.align	4


	//----- nvinfo : EIATTR_REGCOUNT
	.align		4
        /*0000*/ 	.byte	0x04, 0x2f
        /*0002*/ 	.short	(.L_2 - .L_1)
	.align		4
.L_1:
        /*0004*/ 	.word	index@(_Z10checkIndexv)
        /*0008*/ 	.word	0x00000018


	//----- nvinfo : EIATTR_FRAME_SIZE
	.align		4
.L_2:
        /*000c*/ 	.byte	0x04, 0x11
        /*000e*/ 	.short	(.L_4 - .L_3)
	.align		4
.L_3:
        /*0010*/ 	.word	index@(_Z10checkIndexv)
        /*0014*/ 	.word	0x00000030


	//----- nvinfo : EIATTR_MIN_STACK_SIZE
	.align		4
.L_4:
        /*0018*/ 	.byte	0x04, 0x12
        /*001a*/ 	.short	(.L_6 - .L_5)
	.align		4
.L_5:
        /*001c*/ 	.word	index@(_Z10checkIndexv)
        /*0020*/ 	.word	0x00000030
.L_6:


//--------------------- .nv.compat                --------------------------
	.section	.nv.compat,"",@"SHT_CUDA_COMPAT_INFO"
	.align	4
        /*0000*/ 	.byte	0x02, 0x09, 0x00, 0x00, 0x02, 0x02, 0x01, 0x00, 0x02, 0x05, 0x05, 0x00, 0x03, 0x07, 0x01, 0x01
        /*0010*/ 	.byte	0x02, 0x03, 0x00, 0x00, 0x02, 0x06, 0x01, 0x00, 0x04, 0x0b, 0x08, 0x00, 0x09, 0x00, 0x00, 0x00
        /*0020*/ 	.byte	0x00, 0x00, 0x00, 0x00


//--------------------- .nv.info._Z10checkIndexv  --------------------------
	.section	.nv.info._Z10checkIndexv,"",@"SHT_CUDA_INFO"
	.sectionflags	@""
	.align	4


	//----- nvinfo : EIATTR_CUDA_API_VERSION
	.align		4
        /*0000*/ 	.byte	0x04, 0x37
        /*0002*/ 	.short	(.L_8 - .L_7)
.L_7:
        /*0004*/ 	.word	0x00000082


	//----- nvinfo : EIATTR_SPARSE_MMA_MASK
	.align		4
.L_8:
        /*0008*/ 	.byte	0x03, 0x50
        /*000a*/ 	.short	0x0000


	//----- nvinfo : EIATTR_MAXREG_COUNT
	.align		4
        /*000c*/ 	.byte	0x03, 0x1b
        /*000e*/ 	.short	0x00ff


	//----- nvinfo : EIATTR_EXTERNS
	.align		4
        /*0010*/ 	.byte	0x04, 0x0f
        /*0012*/ 	.short	(.L_10 - .L_9)


	//   ....[0]....
	.align		4
.L_9:
        /*0014*/ 	.word	index@(vprintf)


	//----- nvinfo : EIATTR_MERCURY_ISA_VERSION
	.align		4
.L_10:
        /*0018*/ 	.byte	0x03, 0x5f
        /*001a*/ 	.short	0x0101


	//----- nvinfo : EIATTR_VRC_CTA_INIT_COUNT
	.align		4
        /*001c*/ 	.byte	0x02, 0x4a
	.zero		1
	.zero		1


	//----- nvinfo : EIATTR_SYSCALL_OFFSETS
	.align		4
        /*0020*/ 	.byte	0x04, 0x46
        /*0022*/ 	.short	(.L_12 - .L_11)


	//   ....[0]....
.L_11:
        /*0024*/ 	.word	0x000001b0


	//----- nvinfo : EIATTR_EXIT_INSTR_OFFSETS
	.align		4
.L_12:
        /*0028*/ 	.byte	0x04, 0x1c
        /*002a*/ 	.short	(.L_14 - .L_13)


	//   ....[0]....
.L_13:
        /*002c*/ 	.word	0x000001c0


	//----- nvinfo : EIATTR_SW_WAR
	.align		4
.L_14:
        /*0030*/ 	.byte	0x04, 0x36
        /*0032*/ 	.short	(.L_16 - .L_15)
.L_15:
        /*0034*/ 	.word	0x00000008
.L_16:


//--------------------- .nv.callgraph             --------------------------
	.section	.nv.callgraph,"",@"SHT_CUDA_CALLGRAPH"
	.align	4
	.sectionentsize	8
	.align		4
        /*0000*/ 	.word	0x00000000
	.align		4
        /*0004*/ 	.word	0xffffffff
	.align		4
        /*0008*/ 	.word	index@(_Z10checkIndexv)
	.align		4
        /*000c*/ 	.word	index@(vprintf)
	.align		4
        /*0010*/ 	.word	0x00000000
	.align		4
        /*0014*/ 	.word	0xfffffffe
	.align		4
        /*0018*/ 	.word	0x00000000
	.align		4
        /*001c*/ 	.word	0xfffffffd
	.align		4
        /*0020*/ 	.word	0x00000000
	.align		4
        /*0024*/ 	.word	0xfffffffc


//--------------------- .nv.constant4             --------------------------
	.section	.nv.constant4,"a",@progbits
	.align	8
	.align		8
.nv.constant4:
        /*0000*/ 	.dword	vprintf
	.align		8
        /*0008*/ 	.dword	$str


//--------------------- .text._Z10checkIndexv     --------------------------
	.section	.text._Z10checkIndexv,"ax",@progbits
	.align	128
        .global         _Z10checkIndexv
        .type           _Z10checkIndexv,@function
        .size           _Z10checkIndexv,(.L_x_2 - _Z10checkIndexv)
        .other          _Z10checkIndexv,@"STO_CUDA_ENTRY STV_DEFAULT"
_Z10checkIndexv:
.text._Z10checkIndexv:
[----:B------:R-:W0:Y:S01]  /*0000*/  LDC R1, c[0x0][0x37c] ;  /* 0x0000df00ff017b82 */ /* 0x000e220000000800 */
[----:B------:R-:W1:Y:S01]  /*0010*/  S2R R8, SR_TID.X ;  /* 0x0000000000087919 */ /* 0x000e620000002100 */
[----:B------:R-:W2:Y:S06]  /*0020*/  LDCU UR5, c[0x0][0x2fc] ;  /* 0x00005f80ff0577ac */ /* 0x000eac0008000800 */
[----:B------:R-:W3:Y:S01]  /*0030*/  LDC R14, c[0x0][0x360] ;  /* 0x0000d800ff0e7b82 */ /* 0x000ee20000000800 */
[----:B0-----:R-:W-:Y:S01]  /*0040*/  VIADD R1, R1, 0xffffffd0 ;  /* 0xffffffd001017836 */ /* 0x001fe20000000000 */
[----:B------:R-:W1:Y:S01]  /*0050*/  S2R R9, SR_TID.Y ;  /* 0x0000000000097919 */ /* 0x000e620000002200 */
[----:B------:R-:W-:Y:S01]  /*0060*/  MOV R0, 0x0 ;  /* 0x0000000000007802 */ /* 0x000fe20000000f00 */
[----:B------:R-:W0:Y:S01]  /*0070*/  LDCU UR4, c[0x0][0x2f8] ;  /* 0x00005f00ff0477ac */ /* 0x000e220008000800 */
[----:B------:R-:W1:Y:S03]  /*0080*/  S2R R10, SR_TID.Z ;  /* 0x00000000000a7919 */ /* 0x000e660000002300 */
[----:B------:R-:W3:Y:S01]  /*0090*/  LDC R15, c[0x0][0x364] ;  /* 0x0000d900ff0f7b82 */ /* 0x000ee20000000800 */
[----:B------:R-:W4:Y:S01]  /*00a0*/  LDCU.64 UR6, c[0x4][0x8] ;  /* 0x01000100ff0677ac */ /* 0x000f220008000a00 */
[----:B------:R-:W1:Y:S01]  /*00b0*/  S2R R11, SR_CTAID.X ;  /* 0x00000000000b7919 */ /* 0x000e620000002500 */
[----:B------:R-:W3:Y:S05]  /*00c0*/  S2R R12, SR_CTAID.Y ;  /* 0x00000000000c7919 */ /* 0x000eea0000002600 */
[----:B------:R-:W5:Y:S01]  /*00d0*/  LDC R16, c[0x0][0x368] ;  /* 0x0000da00ff107b82 */ /* 0x000f620000000800 */
[----:B------:R-:W3:Y:S01]  /*00e0*/  S2R R13, SR_CTAID.Z ;  /* 0x00000000000d7919 */ /* 0x000ee20000002700 */
[----:B0-----:R-:W-:-:S06]  /*00f0*/  IADD3 R6, P0, PT, R1, UR4, RZ ;  /* 0x0000000401067c10 */ /* 0x001fcc000ff1e0ff */
[----:B------:R-:W5:Y:S01]  /*0100*/  LDC R17, c[0x0][0x370] ;  /* 0x0000dc00ff117b82 */ /* 0x000f620000000800 */
[----:B----4-:R-:W-:Y:S01]  /*0110*/  IMAD.U32 R4, RZ, RZ, UR6 ;  /* 0x00000006ff047e24 */ /* 0x010fe2000f8e00ff */
[----:B------:R-:W-:Y:S01]  /*0120*/  MOV R5, UR7 ;  /* 0x0000000700057c02 */ /* 0x000fe20008000f00 */
[----:B--2---:R-:W-:-:S05]  /*0130*/  IMAD.X R7, RZ, RZ, UR5, P0 ;  /* 0x00000005ff077e24 */ /* 0x004fca00080e06ff */
[----:B------:R-:W5:Y:S08]  /*0140*/  LDC R18, c[0x0][0x374] ;  /* 0x0000dd00ff127b82 */ /* 0x000f700000000800 */
[----:B------:R-:W5:Y:S01]  /*0150*/  LDC R19, c[0x0][0x378] ;  /* 0x0000de00ff137b82 */ /* 0x000f620000000800 */
[----:B-1----:R0:W-:Y:S07]  /*0160*/  STL.128 [R1], R8 ;  /* 0x0000000801007387 */ /* 0x0021ee0000100c00 */
[----:B------:R0:W1:Y:S01]  /*0170*/  LDC.64 R2, c[0x4][R0] ;  /* 0x0100000000027b82 */ /* 0x0000620000000a00 */
[----:B---3--:R0:W-:Y:S04]  /*0180*/  STL.128 [R1+0x10], R12 ;  /* 0x0000100c01007387 */ /* 0x0081e80000100c00 */
[----:B-----5:R0:W-:Y:S02]  /*0190*/  STL.128 [R1+0x20], R16 ;  /* 0x0000201001007387 */ /* 0x0201e40000100c00 */
[----:B------:R-:W-:-:S07]  /*01a0*/  LEPC R20, `(.L_x_0) ;  /* 0x000000001014794e */ /* 0x000fce0000000000 */
[----:B01----:R-:W-:Y:S05]  /*01b0*/  CALL.ABS.NOINC R2 ;  /* 0x0000000002007343 */ /* 0x003fea0003c00000 */
.L_x_0:
[----:B------:R-:W-:Y:S05]  /*01c0*/  EXIT ;  /* 0x000000000000794d */ /* 0x000fea0003800000 */
.L_x_1:
[----:B------:R-:W-:-:S00]  /*01d0*/  BRA `(.L_x_1) ;  /* 0xfffffffc00fc7947 */ /* 0x000fc0000383ffff */
[----:B------:R-:W-:-:S00]  /*01e0*/  NOP ;  /* 0x0000000000007918 */ /* 0x000fc00000000000 */
        /* <DEDUP_REMOVED lines=9> */
.L_x_2:


//--------------------- .nv.global.init           --------------------------
	.section	.nv.global.init,"aw",@progbits
.nv.global.init:
	.type		$str,@object
	.size		$str,(.L_0 - $str)
$str:
        /*0000*/ 	.byte	0x74, 0x68, 0x72, 0x65, 0x61, 0x64, 0x49, 0x64, 0x78, 0x3a, 0x28, 0x25, 0x64, 0x2c, 0x20, 0x25
        /*0010*/ 	.byte	0x64, 0x2c, 0x20, 0x25, 0x64, 0x29, 0x20, 0x62, 0x6c, 0x6f, 0x63, 0x6b, 0x49, 0x64, 0x78, 0x3a
        /*0020*/ 	.byte	0x28, 0x25, 0x64, 0x2c, 0x20, 0x25, 0x64, 0x2c, 0x20, 0x25, 0x64, 0x29, 0x20, 0x62, 0x6c, 0x6f
        /*0030*/ 	.byte	0x63, 0x6b, 0x44, 0x69, 0x6d, 0x3a, 0x28, 0x25, 0x64, 0x2c, 0x20, 0x25, 0x64, 0x2c, 0x20, 0x25
        /*0040*/ 	.byte	0x64, 0x29, 0x20, 0x67, 0x72, 0x69, 0x64, 0x44, 0x69, 0x6d, 0x3a, 0x28, 0x25, 0x64, 0x2c, 0x20
        /*0050*/ 	.byte	0x25, 0x64, 0x2c, 0x20, 0x25, 0x64, 0x29, 0x0a, 0x00
.L_0:


//--------------------- .nv.shared.reserved.0     --------------------------
	.section	.nv.shared.reserved.0,"aw",@nobits
	.weak		__nv_reservedSMEM_offset_0_alias
	.size		__nv_reservedSMEM_offset_0_alias, 0, 64
	.other		__nv_reservedSMEM_offset_0_alias,@"STO_CUDA_RESERVED_SHARED STV_DEFAULT"
__nv_reservedSMEM_offset_0_alias:
	.zero		0
	.zero		64


//--------------------- .nv.constant0._Z10checkIndexv --------------------------
	.section	.nv.constant0._Z10checkIndexv,"a",@progbits
	.sectionflags	@""
	.align	4
.nv.constant0._Z10checkIndexv:
	.zero		896


//--------------------- SYMBOLS --------------------------

	.type		.nv.reservedSmem.offset0,@object
	.size		.nv.reservedSmem.offset0,0x4
	.type		vprintf,@function
